.version 3.0 
.target sm_20
.global .u32  gresult, srca, srcb;

.entry main {
   .reg .u32 a, b, d, e;

   ld.global.u32  a, [srca];
   ld.global.u32  b, [srcb];
   mad.hi.cc.u32  d, a, b, 7;
   madc.lo.u32    e, a, b, 7;
   st.global.u32 [gresult], e;
   
   exit;
}


// ===== COMPILED SASS (sm_100) =====

	.target	sm_100

	.elftype	@"ET_EXEC"


//--------------------- .note.nv.tkinfo           --------------------------
	.section	.note.nv.tkinfo,"",@"SHT_NOTE"
	.sectionflags	@"SHF_NOTE_NV_TKINFO"
	.tkinfo
        /*0018*/ 	.word	0x00000002
        /*0030*/ 	.string	""
        /*0030*/ 	.string	"ptxas"
        /*0030*/ 	.string	"Cuda compilation tools, release 13.0, V13.0.88"
        /*0030*/ 	.string	"Build cuda_13.0.r13.0/compiler.36424714_0"
        /*0030*/ 	.string	"-arch sm_100 "



//--------------------- .note.nv.cuinfo           --------------------------
	.section	.note.nv.cuinfo,"",@"SHT_NOTE"
	.sectionflags	@"SHF_NOTE_NV_CUINFO"
        /*0018*/ 	.short	0x0002
        /*001a*/ 	.short	0x0014
        /*001c*/ 	.short	0x0082
	.zero		2


//--------------------- .nv.info                  --------------------------
	.section	.nv.info,"",@"SHT_CUDA_INFO"
	.align	4


	//----- nvinfo : EIATTR_REGCOUNT
	.align		4
        /*0000*/ 	.byte	0x04, 0x2f
        /*0002*/ 	.short	(.L_4 - .L_3)
	.align		4
.L_3:
        /*0004*/ 	.word	index@(main)
        /*0008*/ 	.word	0x0000000c


	//----- nvinfo : EIATTR_FRAME_SIZE
	.align		4
.L_4:
        /*000c*/ 	.byte	0x04, 0x11
        /*000e*/ 	.short	(.L_6 - .L_5)
	.align		4
.L_5:
        /*0010*/ 	.word	index@(main)
        /*0014*/ 	.word	0x00000000


	//----- nvinfo : EIATTR_MIN_STACK_SIZE
	.align		4
.L_6:
        /*0018*/ 	.byte	0x04, 0x12
        /*001a*/ 	.short	(.L_8 - .L_7)
	.align		4
.L_7:
        /*001c*/ 	.word	index@(main)
        /*0020*/ 	.word	0x00000000
.L_8:


//--------------------- .nv.compat                --------------------------
	.section	.nv.compat,"",@"SHT_CUDA_COMPAT_INFO"
	.align	4
        /*0000*/ 	.byte	0x02, 0x09, 0x00, 0x00, 0x02, 0x02, 0x01, 0x00, 0x02, 0x05, 0x05, 0x00, 0x03, 0x07, 0x01, 0x01
        /*0010*/ 	.byte	0x02, 0x03, 0x00, 0x00, 0x02, 0x06, 0x01, 0x00, 0x04, 0x0b, 0x08, 0x00, 0x09, 0x00, 0x00, 0x00
        /*0020*/ 	.byte	0x00, 0x00, 0x00, 0x00


//--------------------- .nv.info.main             --------------------------
	.section	.nv.info.main,"",@"SHT_CUDA_INFO"
	.sectionflags	@""
	.align	4


	//----- nvinfo : EIATTR_CUDA_API_VERSION
	.align		4
        /*0000*/ 	.byte	0x04, 0x37
        /*0002*/ 	.short	(.L_10 - .L_9)
.L_9:
        /*0004*/ 	.word	0x00000082


	//----- nvinfo : EIATTR_SPARSE_MMA_MASK
	.align		4
.L_10:
        /*0008*/ 	.byte	0x03, 0x50
        /*000a*/ 	.short	0x0000


	//----- nvinfo : EIATTR_MAXREG_COUNT
	.align		4
        /*000c*/ 	.byte	0x03, 0x1b
        /*000e*/ 	.short	0x00ff


	//----- nvinfo : EIATTR_MERCURY_ISA_VERSION
	.align		4
        /*0010*/ 	.byte	0x03, 0x5f
        /*0012*/ 	.short	0x0101


	//----- nvinfo : EIATTR_VRC_CTA_INIT_COUNT
	.align		4
        /*0014*/ 	.byte	0x02, 0x4a
	.zero		1
	.zero		1


	//----- nvinfo : EIATTR_EXIT_INSTR_OFFSETS
	.align		4
        /*0018*/ 	.byte	0x04, 0x1c
        /*001a*/ 	.short	(.L_12 - .L_11)


	//   ....[0]....
.L_11:
        /*001c*/ 	.word	0x000000c0


	//----- nvinfo : EIATTR_SW_WAR
	.align		4
.L_12:
        /*0020*/ 	.byte	0x04, 0x36
        /*0022*/ 	.short	(.L_14 - .L_13)
.L_13:
        /*0024*/ 	.word	0x00000008
.L_14:


//--------------------- .nv.callgraph             --------------------------
	.section	.nv.callgraph,"",@"SHT_CUDA_CALLGRAPH"
	.align	4
	.sectionentsize	8
	.align		4
        /*0000*/ 	.word	0x00000000
	.align		4
        /*0004*/ 	.word	0xffffffff
	.align		4
        /*0008*/ 	.word	0x00000000
	.align		4
        /*000c*/ 	.word	0xfffffffe
	.align		4
        /*0010*/ 	.word	0x00000000
	.align		4
        /*0014*/ 	.word	0xfffffffd
	.align		4
        /*0018*/ 	.word	0x00000000
	.align		4
        /*001c*/ 	.word	0xfffffffc


//--------------------- .nv.constant4             --------------------------
	.section	.nv.constant4,"a",@progbits
	.align	8
	.align		8
.nv.constant4:
        /*0000*/ 	.dword	gresult
	.align		8
        /*0008*/ 	.dword	srca
	.align		8
        /*0010*/ 	.dword	srcb


//--------------------- .text.main                --------------------------
	.section	.text.main,"ax",@progbits
	.align	128
.text.main:
        .type           main,@function
        .size           main,(.L_x_1 - main)
        .other          main,@"STO_CUDA_ENTRY STV_DEFAULT"
main:
[----:B------:R-:W-:Y:S08]  /*0000*/  LDC R1, c[0x0][0x37c] ;  /* 0x0000df00ff017b82 */ /* 0x000ff00000000800 */
[----:B------:R-:W0:Y:S01]  /*0010*/  LDC.64 R2, c[0x4][0x8] ;  /* 0x01000200ff027b82 */ /* 0x000e220000000a00 */
[----:B------:R-:W0:Y:S07]  /*0020*/  LDCU.64 UR4, c[0x0][0x358] ;  /* 0x00006b00ff0477ac */ /* 0x000e2e0008000a00 */
[----:B------:R-:W1:Y:S01]  /*0030*/  LDC.64 R4, c[0x4][0x10] ;  /* 0x01000400ff047b82 */ /* 0x000e620000000a00 */
[----:B0-----:R-:W2:Y:S04]  /*0040*/  LDG.E R3, desc[UR4][R2.64] ;  /* 0x0000000402037981 */ /* 0x001ea8000c1e1900 */
[----:B-1----:R-:W2:Y:S03]  /*0050*/  LDG.E R4, desc[UR4][R4.64] ;  /* 0x0000000404047981 */ /* 0x002ea6000c1e1900 */
[----:B------:R-:W0:Y:S01]  /*0060*/  LDC.64 R6, c[0x4][RZ] ;  /* 0x01000000ff067b82 */ /* 0x000e220000000a00 */
[----:B------:R-:W-:Y:S01]  /*0070*/  HFMA2 R8, -RZ, RZ, 0, 0 ;  /* 0x00000000ff087431 */ /* 0x000fe200000001ff */
[----:B------:R-:W-:-:S04]  /*0080*/  MOV R9, 0x7 ;  /* 0x0000000700097802 */ /* 0x000fc80000000f00 */
[----:B--2---:R-:W-:-:S04]  /*0090*/  IMAD.HI.U32 RZ, P0, R3, R4, R8 ;  /* 0x0000000403ff7227 */ /* 0x004fc80007800008 */
[----:B------:R-:W-:-:S05]  /*00a0*/  IMAD.X R9, R3, R4, 0x7, P0 ;  /* 0x0000000703097424 */ /* 0x000fca00000e0604 */
[----:B0-----:R-:W-:Y:S01]  /*00b0*/  STG.E desc[UR4][R6.64], R9 ;  /* 0x0000000906007986 */ /* 0x001fe2000c101904 */
[----:B------:R-:W-:Y:S05]  /*00c0*/  EXIT ;  /* 0x000000000000794d */ /* 0x000fea0003800000 */
.L_x_0:
[----:B------:R-:W-:-:S00]  /*00d0*/  BRA `(.L_x_0) ;  /* 0xfffffffc00fc7947 */ /* 0x000fc0000383ffff */
[----:B------:R-:W-:-:S00]  /*00e0*/  NOP ;  /* 0x0000000000007918 */ /* 0x000fc00000000000 */
        /* <DEDUP_REMOVED lines=9> */
.L_x_1:


//--------------------- .nv.shared.reserved.0     --------------------------
	.section	.nv.shared.reserved.0,"aw",@nobits
	.weak		__nv_reservedSMEM_offset_0_alias
	.size		__nv_reservedSMEM_offset_0_alias, 0, 64
	.other		__nv_reservedSMEM_offset_0_alias,@"STO_CUDA_RESERVED_SHARED STV_DEFAULT"
__nv_reservedSMEM_offset_0_alias:
	.zero		0
	.zero		64


//--------------------- .nv.global                --------------------------
	.section	.nv.global,"aw",@nobits
	.align	4
.nv.global:
	.type		srcb,@object
	.size		srcb,(gresult - srcb)
srcb:
	.zero		4
	.type		gresult,@object
	.size		gresult,(srca - gresult)
gresult:
	.zero		4
	.type		srca,@object
	.size		srca,(.L_1 - srca)
srca:
	.zero		4
.L_1:


//--------------------- .nv.constant0.main        --------------------------
	.section	.nv.constant0.main,"a",@progbits
	.sectionflags	@""
	.align	4
.nv.constant0.main:
	.zero		896


//--------------------- SYMBOLS --------------------------

	.type		.nv.reservedSmem.offset0,@object
	.size		.nv.reservedSmem.offset0,0x4
